	.headerflags	@"EF_CUDA_TEXMODE_UNIFIED EF_CUDA_64BIT_ADDRESS EF_CUDA_ACCELERATORS EF_CUDA_SM90 EF_CUDA_VIRTUAL_SM(EF_CUDA_SM90)"
	.elftype	@"ET_EXEC"


//--------------------- .nv.info                  --------------------------
	.section	.nv.info,"",@"SHT_CUDA_INFO"
	.align	4


	//----- nvinfo : EIATTR_REGCOUNT
	.align		4
        /*0000*/ 	.byte	0x04, 0x2f
        /*0002*/ 	.short	(.L_1 - .L_0)
	.align		4
.L_0:
        /*0004*/ 	.word	index@(triton_poi_fused_relu_3)
        /*0008*/ 	.word	0x00000012


	//----- nvinfo : EIATTR_MIN_STACK_SIZE
	.align		4
.L_1:
        /*000c*/ 	.byte	0x04, 0x12
        /*000e*/ 	.short	(.L_3 - .L_2)
	.align		4
.L_2:
        /*0010*/ 	.word	index@(triton_poi_fused_relu_3)
        /*0014*/ 	.word	0x00000000


	//----- nvinfo : EIATTR_FRAME_SIZE
	.align		4
.L_3:
        /*0018*/ 	.byte	0x04, 0x11
        /*001a*/ 	.short	(.L_5 - .L_4)
	.align		4
.L_4:
        /*001c*/ 	.word	index@(triton_poi_fused_relu_3)
        /*0020*/ 	.word	0x00000000


	//----- nvinfo : EIATTR_MIN_STACK_SIZE
	.align		4
.L_5:
        /*0024*/ 	.byte	0x04, 0x12
        /*0026*/ 	.short	(.L_7 - .L_6)
	.align		4
.L_6:
        /*0028*/ 	.word	index@(triton_poi_fused_relu_3)
        /*002c*/ 	.word	0x00000000
.L_7:


//--------------------- .nv.info.triton_poi_fused_relu_3 --------------------------
	.section	.nv.info.triton_poi_fused_relu_3,"",@"SHT_CUDA_INFO"
	.sectionflags	@""
	.align	4


	//----- nvinfo : EIATTR_CUDA_API_VERSION
	.align		4
        /*0000*/ 	.byte	0x04, 0x37
        /*0002*/ 	.short	(.L_9 - .L_8)
.L_8:
        /*0004*/ 	.word	0x0000007c


	//----- nvinfo : EIATTR_KPARAM_INFO
	.align		4
.L_9:
        /*0008*/ 	.byte	0x04, 0x17
        /*000a*/ 	.short	(.L_11 - .L_10)
.L_10:
        /*000c*/ 	.word	0x00000000
        /*0010*/ 	.short	0x0004
        /*0012*/ 	.short	0x0020
        /*0014*/ 	.byte	0x00, 0xf0, 0x11, 0x00


	//----- nvinfo : EIATTR_KPARAM_INFO
	.align		4
.L_11:
        /*0018*/ 	.byte	0x04, 0x17
        /*001a*/ 	.short	(.L_13 - .L_12)
.L_12:
        /*001c*/ 	.word	0x00000000
        /*0020*/ 	.short	0x0003
        /*0022*/ 	.short	0x0018
        /*0024*/ 	.byte	0x00, 0xf4, 0x21, 0x00


	//----- nvinfo : EIATTR_KPARAM_INFO
	.align		4
.L_13:
        /*0028*/ 	.byte	0x04, 0x17
        /*002a*/ 	.short	(.L_15 - .L_14)
.L_14:
        /*002c*/ 	.word	0x00000000
        /*0030*/ 	.short	0x0002
        /*0032*/ 	.short	0x0010
        /*0034*/ 	.byte	0x00, 0xf4, 0x21, 0x00


	//----- nvinfo : EIATTR_KPARAM_INFO
	.align		4
.L_15:
        /*0038*/ 	.byte	0x04, 0x17
        /*003a*/ 	.short	(.L_17 - .L_16)
.L_16:
        /*003c*/ 	.word	0x00000000
        /*0040*/ 	.short	0x0001
        /*0042*/ 	.short	0x0008
        /*0044*/ 	.byte	0x00, 0xf4, 0x21, 0x00


	//----- nvinfo : EIATTR_KPARAM_INFO
	.align		4
.L_17:
        /*0048*/ 	.byte	0x04, 0x17
        /*004a*/ 	.short	(.L_19 - .L_18)
.L_18:
        /*004c*/ 	.word	0x00000000
        /*0050*/ 	.short	0x0000
        /*0052*/ 	.short	0x0000
        /*0054*/ 	.byte	0x00, 0xf4, 0x21, 0x00


	//----- nvinfo : EIATTR_SPARSE_MMA_MASK
	.align		4
.L_19:
        /*0058*/ 	.byte	0x03, 0x50
        /*005a*/ 	.short	0x0000


	//----- nvinfo : EIATTR_MAXREG_COUNT
	.align		4
        /*005c*/ 	.byte	0x03, 0x1b
        /*005e*/ 	.short	0x00ff


	//----- nvinfo : EIATTR_EXIT_INSTR_OFFSETS
	.align		4
        /*0060*/ 	.byte	0x04, 0x1c
        /*0062*/ 	.short	(.L_21 - .L_20)


	//   ....[0]....
.L_20:
        /*0064*/ 	.word	0x000001f0


	//----- nvinfo : EIATTR_REQNTID
	.align		4
.L_21:
        /*0068*/ 	.byte	0x04, 0x10
        /*006a*/ 	.short	(.L_23 - .L_22)
.L_22:
        /*006c*/ 	.word	0x00000080
        /*0070*/ 	.word	0x00000001
        /*0074*/ 	.word	0x00000001


	//----- nvinfo : EIATTR_CBANK_PARAM_SIZE
	.align		4
.L_23:
        /*0078*/ 	.byte	0x03, 0x19
        /*007a*/ 	.short	0x0024


	//----- nvinfo : EIATTR_PARAM_CBANK
	.align		4
        /*007c*/ 	.byte	0x04, 0x0a
        /*007e*/ 	.short	(.L_25 - .L_24)
	.align		4
.L_24:
        /*0080*/ 	.word	index@(.nv.constant0.triton_poi_fused_relu_3)
        /*0084*/ 	.short	0x0210
        /*0086*/ 	.short	0x0024


	//----- nvinfo : EIATTR_SW_WAR
	.align		4
.L_25:
        /*0088*/ 	.byte	0x04, 0x36
        /*008a*/ 	.short	(.L_27 - .L_26)
.L_26:
        /*008c*/ 	.word	0x00000008
.L_27:


//--------------------- .nv.callgraph             --------------------------
	.section	.nv.callgraph,"",@"SHT_CUDA_CALLGRAPH"
	.align	4
	.sectionentsize	8
	.align		4
        /*0000*/ 	.word	0x00000000
	.align		4
        /*0004*/ 	.word	0xffffffff
	.align		4
        /*0008*/ 	.word	0x00000000
	.align		4
        /*000c*/ 	.word	0xfffffffe
	.align		4
        /*0010*/ 	.word	0x00000000
	.align		4
        /*0014*/ 	.word	0xfffffffd
	.align		4
        /*0018*/ 	.word	0x00000000
	.align		4
        /*001c*/ 	.word	0xfffffffc


//--------------------- .text.triton_poi_fused_relu_3 --------------------------
	.section	.text.triton_poi_fused_relu_3,"ax",@progbits
	.align	128
        .global         triton_poi_fused_relu_3
        .type           triton_poi_fused_relu_3,@function
        .size           triton_poi_fused_relu_3,(.L_x_1 - triton_poi_fused_relu_3)
        .other          triton_poi_fused_relu_3,@"STO_CUDA_ENTRY STV_DEFAULT"
triton_poi_fused_relu_3:
.text.triton_poi_fused_relu_3:
[----:B------:R-:W-:Y:S01]  /*0000*/  LDC R1, c[0x0][0x28] ;  /* 0x00000a00ff017b82 */ /* 0x000fe20000000800 */
[----:B------:R-:W1:Y:S07]  /*0010*/  S2R R0, SR_TID.X ;  /* 0x0000000000007919 */ /* 0x000e6e0000002100 */
[----:B------:R-:W2:Y:S01]  /*0020*/  LDC.64 R2, c[0x0][0x210] ;  /* 0x00008400ff027b82 */ /* 0x000ea20000000a00 */
[----:B------:R-:W-:Y:S01]  /*0030*/  ULDC.64 UR4, c[0x0][0x208] ;  /* 0x0000820000047ab9 */ /* 0x000fe20000000a00 */
[----:B------:R-:W3:Y:S06]  /*0040*/  S2R R11, SR_CTAID.X ;  /* 0x00000000000b7919 */ /* 0x000eec0000002500 */
[----:B------:R-:W4:Y:S08]  /*0050*/  LDC.64 R4, c[0x0][0x218] ;  /* 0x00008600ff047b82 */ /* 0x000f300000000a00 */
[----:B------:R-:W5:Y:S01]  /*0060*/  LDC.64 R6, c[0x0][0x220] ;  /* 0x00008800ff067b82 */ /* 0x000f620000000a00 */
[----:B-1----:R-:W-:Y:S01]  /*0070*/  IMAD.SHL.U32 R0, R0, 0x2, RZ ;  /* 0x0000000200007824 */ /* 0x002fe200078e00ff */
[----:B---3--:R-:W-:-:S04]  /*0080*/  SHF.R.S32.HI R8, RZ, 0x17, R11 ;  /* 0x00000017ff087819 */ /* 0x008fc8000001140b */
[----:B------:R-:W-:-:S04]  /*0090*/  LOP3.LUT R0, R0, 0xfe, RZ, 0xc0, !PT ;  /* 0x000000fe00007812 */ /* 0x000fc800078ec0ff */
[----:B------:R-:W-:Y:S02]  /*00a0*/  LEA R11, R11, R0, 0x8 ;  /* 0x000000000b0b7211 */ /* 0x000fe400078e40ff */
[----:B------:R-:W-:-:S03]  /*00b0*/  SGXT R0, R8, 0x1 ;  /* 0x000000010800781a */ /* 0x000fc60000000200 */
[----:B--2---:R-:W-:Y:S01]  /*00c0*/  IMAD.WIDE R2, R11, 0x4, R2 ;  /* 0x000000040b027825 */ /* 0x004fe200078e0202 */
[----:B------:R-:W-:-:S04]  /*00d0*/  LEA.HI R0, R0, R11, RZ, 0x2 ;  /* 0x0000000b00007211 */ /* 0x000fc800078f10ff */
[----:B------:R-:W-:Y:S01]  /*00e0*/  SHF.R.S32.HI R9, RZ, 0x2, R0 ;  /* 0x00000002ff097819 */ /* 0x000fe20000011400 */
[----:B------:R-:W2:Y:S04]  /*00f0*/  LDG.E.64 R2, desc[UR4][R2.64] ;  /* 0x0000000402027981 */ /* 0x000ea8000c1e1b00 */
[----:B----4-:R-:W-:-:S04]  /*0100*/  IMAD.WIDE R4, R9, 0x4, R4 ;  /* 0x0000000409047825 */ /* 0x010fc800078e0204 */
[----:B-----5:R-:W-:Y:S02]  /*0110*/  IMAD.WIDE R6, R9, 0x4, R6 ;  /* 0x0000000409067825 */ /* 0x020fe400078e0206 */
[----:B------:R-:W2:Y:S01]  /*0120*/  LDG.E.EL R4, desc[UR4][R4.64] ;  /* 0x0000000404047981 */ /* 0x000ea2000c2e1900 */
[----:B------:R-:W1:Y:S03]  /*0130*/  LDC.64 R8, c[0x0][0x228] ;  /* 0x00008a00ff087b82 */ /* 0x000e660000000a00 */
[----:B------:R-:W3:Y:S01]  /*0140*/  LDG.E.EL R6, desc[UR4][R6.64] ;  /* 0x0000000406067981 */ /* 0x000ee2000c2e1900 */
[--C-:B--2---:R-:W-:Y:S01]  /*0150*/  FADD R13, R2, -R4.reuse ;  /* 0x80000004020d7221 */ /* 0x104fe20000000000 */
[----:B------:R-:W-:-:S03]  /*0160*/  FADD R15, R3, -R4 ;  /* 0x80000004030f7221 */ /* 0x000fc60000000000 */
[C---:B---3--:R-:W-:Y:S01]  /*0170*/  FMUL R13, R6.reuse, R13 ;  /* 0x0000000d060d7220 */ /* 0x048fe20000400000 */
[----:B------:R-:W-:-:S04]  /*0180*/  FMUL R15, R6, R15 ;  /* 0x0000000f060f7220 */ /* 0x000fc80000400000 */
[----:B------:R-:W-:Y:S02]  /*0190*/  FSETP.GEU.AND P0, PT, R13, RZ, PT ;  /* 0x000000ff0d00720b */ /* 0x000fe40003f0e000 */
[----:B------:R-:W-:Y:S01]  /*01a0*/  FSETP.GEU.AND P1, PT, R15, RZ, PT ;  /* 0x000000ff0f00720b */ /* 0x000fe20003f2e000 */
[----:B-1----:R-:W-:Y:S01]  /*01b0*/  IMAD.WIDE R2, R11, 0x4, R8 ;  /* 0x000000040b027825 */ /* 0x002fe200078e0208 */
[----:B------:R-:W-:Y:S02]  /*01c0*/  FSEL R14, R13, RZ, P0 ;  /* 0x000000ff0d0e7208 */ /* 0x000fe40000000000 */
[----:B------:R-:W-:-:S05]  /*01d0*/  FSEL R15, R15, RZ, P1 ;  /* 0x000000ff0f0f7208 */ /* 0x000fca0000800000 */
[----:B------:R-:W-:Y:S01]  /*01e0*/  STG.E.64 desc[UR4][R2.64], R14 ;  /* 0x0000000e02007986 */ /* 0x000fe2000c101b04 */
[----:B------:R-:W-:Y:S05]  /*01f0*/  EXIT ;  /* 0x000000000000794d */ /* 0x000fea0003800000 */
.L_x_0:
[----:B------:R-:W-:-:S00]  /*0200*/  BRA `(.L_x_0) ;  /* 0xfffffffc00fc7947 */ /* 0x000fc0000383ffff */
[----:B------:R-:W-:-:S00]  /*0210*/  NOP ;  /* 0x0000000000007918 */ /* 0x000fc00000000000 */
        /* <DEDUP_REMOVED lines=14> */
.L_x_1:


//--------------------- .nv.constant0.triton_poi_fused_relu_3 --------------------------
	.section	.nv.constant0.triton_poi_fused_relu_3,"a",@progbits
	.sectionflags	@""
	.align	4
.nv.constant0.triton_poi_fused_relu_3:
	.zero		564
